//
// Generated by NVIDIA NVVM Compiler
//
// Compiler Build ID: CL-36424714
// Cuda compilation tools, release 13.0, V13.0.88
// Based on NVVM 20.0.0
//

.version 9.0
.target sm_100
.address_size 64

	// .globl	_Z14tensorCoreGemmP6__halfS0_Pfiii

.visible .entry _Z14tensorCoreGemmP6__halfS0_Pfiii(
	.param .u64 .ptr .align 1 _Z14tensorCoreGemmP6__halfS0_Pfiii_param_0,
	.param .u64 .ptr .align 1 _Z14tensorCoreGemmP6__halfS0_Pfiii_param_1,
	.param .u64 .ptr .align 1 _Z14tensorCoreGemmP6__halfS0_Pfiii_param_2,
	.param .u32 _Z14tensorCoreGemmP6__halfS0_Pfiii_param_3,
	.param .u32 _Z14tensorCoreGemmP6__halfS0_Pfiii_param_4,
	.param .u32 _Z14tensorCoreGemmP6__halfS0_Pfiii_param_5
)
{
	.reg .pred 	%p<6>;
	.reg .b32 	%r<136>;
	.reg .b32 	%f<125>;
	.reg .b64 	%rd<31>;

	ld.param.u64 	%rd4, [_Z14tensorCoreGemmP6__halfS0_Pfiii_param_1];
	ld.param.u32 	%r26, [_Z14tensorCoreGemmP6__halfS0_Pfiii_param_4];
	ld.param.u32 	%r27, [_Z14tensorCoreGemmP6__halfS0_Pfiii_param_5];
	cvta.to.global.u64 	%rd1, %rd4;
	mov.u32 	%r28, %ctaid.x;
	mov.u32 	%r29, %ctaid.y;
	shr.s32 	%r30, %r27, 31;
	shr.u32 	%r31, %r30, 28;
	add.s32 	%r32, %r27, %r31;
	shr.s32 	%r1, %r32, 4;
	shl.b32 	%r2, %r29, 5;
	shl.b32 	%r3, %r28, 3;
	setp.lt.s32 	%p1, %r27, 16;
	mov.f32 	%f117, 0f00000000;
	mov.f32 	%f118, %f117;
	mov.f32 	%f119, %f117;
	mov.f32 	%f120, %f117;
	mov.f32 	%f121, %f117;
	mov.f32 	%f122, %f117;
	mov.f32 	%f123, %f117;
	mov.f32 	%f124, %f117;
	@%p1 bra 	$L__BB0_7;
	mul.lo.s32 	%r4, %r27, %r2;
	shl.b32 	%r5, %r26, 4;
	add.s32 	%r34, %r1, -1;
	and.b32  	%r6, %r1, 3;
	setp.lt.u32 	%p2, %r34, 3;
	mov.b32 	%r132, 0;
	mov.f32 	%f117, 0f00000000;
	@%p2 bra 	$L__BB0_4;
	and.b32  	%r132, %r1, 134217724;
	neg.s32 	%r131, %r132;
	add.s32 	%r130, %r4, 32;
	mov.f32 	%f117, 0f00000000;
	mul.wide.s32 	%rd12, %r5, 2;
	mov.u32 	%r129, %r3;
	mov.f32 	%f118, %f117;
	mov.f32 	%f119, %f117;
	mov.f32 	%f120, %f117;
	mov.f32 	%f121, %f117;
	mov.f32 	%f122, %f117;
	mov.f32 	%f123, %f117;
	mov.f32 	%f124, %f117;
$L__BB0_3:
	ld.param.u64 	%rd28, [_Z14tensorCoreGemmP6__halfS0_Pfiii_param_0];
	add.s32 	%r35, %r130, -32;
	cvta.to.global.u64 	%rd5, %rd28;
	mul.wide.u32 	%rd6, %r35, 2;
	add.s64 	%rd7, %rd5, %rd6;
	wmma.load.a.sync.aligned.row.m32n8k16.global.f16 	{%r36, %r37, %r38, %r39, %r40, %r41, %r42, %r43}, [%rd7], %r27;
	mul.wide.s32 	%rd8, %r129, 2;
	add.s64 	%rd9, %rd1, %rd8;
	wmma.load.b.sync.aligned.row.m32n8k16.global.f16 	{%r44, %r45, %r46, %r47, %r48, %r49, %r50, %r51}, [%rd9], %r26;
	wmma.mma.sync.aligned.row.row.m32n8k16.f32.f32 {%f61, %f62, %f63, %f64, %f65, %f66, %f67, %f68}, {%r36, %r37, %r38, %r39, %r40, %r41, %r42, %r43}, {%r44, %r45, %r46, %r47, %r48, %r49, %r50, %r51}, {%f124, %f123, %f122, %f121, %f120, %f119, %f118, %f117};
	add.s32 	%r52, %r130, -16;
	mul.wide.u32 	%rd10, %r52, 2;
	add.s64 	%rd11, %rd5, %rd10;
	wmma.load.a.sync.aligned.row.m32n8k16.global.f16 	{%r53, %r54, %r55, %r56, %r57, %r58, %r59, %r60}, [%rd11], %r27;
	add.s64 	%rd13, %rd9, %rd12;
	wmma.load.b.sync.aligned.row.m32n8k16.global.f16 	{%r61, %r62, %r63, %r64, %r65, %r66, %r67, %r68}, [%rd13], %r26;
	wmma.mma.sync.aligned.row.row.m32n8k16.f32.f32 {%f69, %f70, %f71, %f72, %f73, %f74, %f75, %f76}, {%r53, %r54, %r55, %r56, %r57, %r58, %r59, %r60}, {%r61, %r62, %r63, %r64, %r65, %r66, %r67, %r68}, {%f61, %f62, %f63, %f64, %f65, %f66, %f67, %f68};
	add.s32 	%r69, %r130, 16;
	mul.wide.u32 	%rd14, %r130, 2;
	add.s64 	%rd15, %rd5, %rd14;
	wmma.load.a.sync.aligned.row.m32n8k16.global.f16 	{%r70, %r71, %r72, %r73, %r74, %r75, %r76, %r77}, [%rd15], %r27;
	add.s64 	%rd16, %rd13, %rd12;
	wmma.load.b.sync.aligned.row.m32n8k16.global.f16 	{%r78, %r79, %r80, %r81, %r82, %r83, %r84, %r85}, [%rd16], %r26;
	wmma.mma.sync.aligned.row.row.m32n8k16.f32.f32 {%f77, %f78, %f79, %f80, %f81, %f82, %f83, %f84}, {%r70, %r71, %r72, %r73, %r74, %r75, %r76, %r77}, {%r78, %r79, %r80, %r81, %r82, %r83, %r84, %r85}, {%f69, %f70, %f71, %f72, %f73, %f74, %f75, %f76};
	mul.wide.u32 	%rd17, %r69, 2;
	add.s64 	%rd18, %rd5, %rd17;
	wmma.load.a.sync.aligned.row.m32n8k16.global.f16 	{%r86, %r87, %r88, %r89, %r90, %r91, %r92, %r93}, [%rd18], %r27;
	add.s64 	%rd19, %rd16, %rd12;
	wmma.load.b.sync.aligned.row.m32n8k16.global.f16 	{%r94, %r95, %r96, %r97, %r98, %r99, %r100, %r101}, [%rd19], %r26;
	wmma.mma.sync.aligned.row.row.m32n8k16.f32.f32 {%f124, %f123, %f122, %f121, %f120, %f119, %f118, %f117}, {%r86, %r87, %r88, %r89, %r90, %r91, %r92, %r93}, {%r94, %r95, %r96, %r97, %r98, %r99, %r100, %r101}, {%f77, %f78, %f79, %f80, %f81, %f82, %f83, %f84};
	add.s32 	%r131, %r131, 4;
	add.s32 	%r130, %r130, 64;
	shl.b32 	%r102, %r26, 6;
	add.s32 	%r129, %r129, %r102;
	setp.ne.s32 	%p3, %r131, 0;
	@%p3 bra 	$L__BB0_3;
$L__BB0_4:
	setp.eq.s32 	%p4, %r6, 0;
	@%p4 bra 	$L__BB0_7;
	mul.lo.s32 	%r103, %r132, %r26;
	shl.b32 	%r104, %r103, 4;
	add.s32 	%r135, %r104, %r3;
	shl.b32 	%r105, %r132, 4;
	mov.u32 	%r106, %ctaid.y;
	mul.lo.s32 	%r107, %r106, %r27;
	shl.b32 	%r108, %r107, 5;
	add.s32 	%r134, %r108, %r105;
	neg.s32 	%r133, %r6;
$L__BB0_6:
	.pragma "nounroll";
	ld.param.u64 	%rd29, [_Z14tensorCoreGemmP6__halfS0_Pfiii_param_0];
	cvta.to.global.u64 	%rd20, %rd29;
	mul.wide.u32 	%rd21, %r134, 2;
	add.s64 	%rd22, %rd20, %rd21;
	wmma.load.a.sync.aligned.row.m32n8k16.global.f16 	{%r109, %r110, %r111, %r112, %r113, %r114, %r115, %r116}, [%rd22], %r27;
	mul.wide.s32 	%rd23, %r135, 2;
	add.s64 	%rd24, %rd1, %rd23;
	wmma.load.b.sync.aligned.row.m32n8k16.global.f16 	{%r117, %r118, %r119, %r120, %r121, %r122, %r123, %r124}, [%rd24], %r26;
	wmma.mma.sync.aligned.row.row.m32n8k16.f32.f32 {%f124, %f123, %f122, %f121, %f120, %f119, %f118, %f117}, {%r109, %r110, %r111, %r112, %r113, %r114, %r115, %r116}, {%r117, %r118, %r119, %r120, %r121, %r122, %r123, %r124}, {%f124, %f123, %f122, %f121, %f120, %f119, %f118, %f117};
	add.s32 	%r135, %r135, %r5;
	add.s32 	%r134, %r134, 16;
	add.s32 	%r133, %r133, 1;
	setp.ne.s32 	%p5, %r133, 0;
	@%p5 bra 	$L__BB0_6;
$L__BB0_7:
	ld.param.u64 	%rd30, [_Z14tensorCoreGemmP6__halfS0_Pfiii_param_2];
	cvta.to.global.u64 	%rd25, %rd30;
	mov.u32 	%r125, %ctaid.y;
	mul.lo.s32 	%r126, %r125, %r26;
	shl.b32 	%r127, %r126, 5;
	add.s32 	%r128, %r127, %r3;
	mul.wide.s32 	%rd26, %r128, 4;
	add.s64 	%rd27, %rd25, %rd26;
	wmma.store.d.sync.aligned.row.m32n8k16.global.f32 	[%rd27], {%f124, %f123, %f122, %f121, %f120, %f119, %f118, %f117}, %r26;
	ret;

}


// ===== COMPILED SASS (sm_100) =====

	.target	sm_100

	.elftype	@"ET_EXEC"


//--------------------- .note.nv.tkinfo           --------------------------
	.section	.note.nv.tkinfo,"",@"SHT_NOTE"
	.sectionflags	@"SHF_NOTE_NV_TKINFO"
	.tkinfo
        /*0018*/ 	.word	0x00000002
        /*0030*/ 	.string	""
        /*0030*/ 	.string	"ptxas"
        /*0030*/ 	.string	"Cuda compilation tools, release 13.0, V13.0.88"
        /*0030*/ 	.string	"Build cuda_13.0.r13.0/compiler.36424714_0"
        /*0030*/ 	.string	"-arch sm_100 -m 64 "



//--------------------- .note.nv.cuinfo           --------------------------
	.section	.note.nv.cuinfo,"",@"SHT_NOTE"
	.sectionflags	@"SHF_NOTE_NV_CUINFO"
        /*0018*/ 	.short	0x0002
        /*001a*/ 	.short	0x0064
        /*001c*/ 	.short	0x0082
	.zero		2


//--------------------- .nv.info                  --------------------------
	.section	.nv.info,"",@"SHT_CUDA_INFO"
	.align	4


	//----- nvinfo : EIATTR_REGCOUNT
	.align		4
        /*0000*/ 	.byte	0x04, 0x2f
        /*0002*/ 	.short	(.L_1 - .L_0)
	.align		4
.L_0:
        /*0004*/ 	.word	index@(_Z14tensorCoreGemmP6__halfS0_Pfiii)
        /*0008*/ 	.word	0x00000020


	//----- nvinfo : EIATTR_FRAME_SIZE
	.align		4
.L_1:
        /*000c*/ 	.byte	0x04, 0x11
        /*000e*/ 	.short	(.L_3 - .L_2)
	.align		4
.L_2:
        /*0010*/ 	.word	index@(_Z14tensorCoreGemmP6__halfS0_Pfiii)
        /*0014*/ 	.word	0x00000000


	//----- nvinfo : EIATTR_MIN_STACK_SIZE
	.align		4
.L_3:
        /*0018*/ 	.byte	0x04, 0x12
        /*001a*/ 	.short	(.L_5 - .L_4)
	.align		4
.L_4:
        /*001c*/ 	.word	index@(_Z14tensorCoreGemmP6__halfS0_Pfiii)
        /*0020*/ 	.word	0x00000000
.L_5:


//--------------------- .nv.compat                --------------------------
	.section	.nv.compat,"",@"SHT_CUDA_COMPAT_INFO"
	.align	4
        /*0000*/ 	.byte	0x02, 0x09, 0x00, 0x00, 0x02, 0x02, 0x01, 0x00, 0x02, 0x05, 0x05, 0x00, 0x03, 0x07, 0x01, 0x01
        /*0010*/ 	.byte	0x02, 0x03, 0x00, 0x00, 0x02, 0x06, 0x01, 0x00, 0x04, 0x0b, 0x08, 0x00, 0x09, 0x00, 0x00, 0x00
        /*0020*/ 	.byte	0x00, 0x00, 0x00, 0x00


//--------------------- .nv.info._Z14tensorCoreGemmP6__halfS0_Pfiii --------------------------
	.section	.nv.info._Z14tensorCoreGemmP6__halfS0_Pfiii,"",@"SHT_CUDA_INFO"
	.sectionflags	@""
	.align	4


	//----- nvinfo : EIATTR_CUDA_API_VERSION
	.align		4
        /*0000*/ 	.byte	0x04, 0x37
        /*0002*/ 	.short	(.L_7 - .L_6)
.L_6:
        /*0004*/ 	.word	0x00000082


	//----- nvinfo : EIATTR_KPARAM_INFO
	.align		4
.L_7:
        /*0008*/ 	.byte	0x04, 0x17
        /*000a*/ 	.short	(.L_9 - .L_8)
.L_8:
        /*000c*/ 	.word	0x00000000
        /*0010*/ 	.short	0x0005
        /*0012*/ 	.short	0x0020
        /*0014*/ 	.byte	0x00, 0xf0, 0x11, 0x00


	//----- nvinfo : EIATTR_KPARAM_INFO
	.align		4
.L_9:
        /*0018*/ 	.byte	0x04, 0x17
        /*001a*/ 	.short	(.L_11 - .L_10)
.L_10:
        /*001c*/ 	.word	0x00000000
        /*0020*/ 	.short	0x0004
        /*0022*/ 	.short	0x001c
        /*0024*/ 	.byte	0x00, 0xf0, 0x11, 0x00


	//----- nvinfo : EIATTR_KPARAM_INFO
	.align		4
.L_11:
        /*0028*/ 	.byte	0x04, 0x17
        /*002a*/ 	.short	(.L_13 - .L_12)
.L_12:
        /*002c*/ 	.word	0x00000000
        /*0030*/ 	.short	0x0003
        /*0032*/ 	.short	0x0018
        /*0034*/ 	.byte	0x00, 0xf0, 0x11, 0x00


	//----- nvinfo : EIATTR_KPARAM_INFO
	.align		4
.L_13:
        /*0038*/ 	.byte	0x04, 0x17
        /*003a*/ 	.short	(.L_15 - .L_14)
.L_14:
        /*003c*/ 	.word	0x00000000
        /*0040*/ 	.short	0x0002
        /*0042*/ 	.short	0x0010
        /*0044*/ 	.byte	0x00, 0xf5, 0x21, 0x00


	//----- nvinfo : EIATTR_KPARAM_INFO
	.align		4
.L_15:
        /*0048*/ 	.byte	0x04, 0x17
        /*004a*/ 	.short	(.L_17 - .L_16)
.L_16:
        /*004c*/ 	.word	0x00000000
        /*0050*/ 	.short	0x0001
        /*0052*/ 	.short	0x0008
        /*0054*/ 	.byte	0x00, 0xf5, 0x21, 0x00


	//----- nvinfo : EIATTR_KPARAM_INFO
	.align		4
.L_17:
        /*0058*/ 	.byte	0x04, 0x17
        /*005a*/ 	.short	(.L_19 - .L_18)
.L_18:
        /*005c*/ 	.word	0x00000000
        /*0060*/ 	.short	0x0000
        /*0062*/ 	.short	0x0000
        /*0064*/ 	.byte	0x00, 0xf5, 0x21, 0x00


	//----- nvinfo : EIATTR_SPARSE_MMA_MASK
	.align		4
.L_19:
        /*0068*/ 	.byte	0x03, 0x50
        /*006a*/ 	.short	0x0000


	//----- nvinfo : EIATTR_WMMA_USED
	.align		4
        /*006c*/ 	.byte	0x01, 0x2b
	.zero		2


	//----- nvinfo : EIATTR_MAXREG_COUNT
	.align		4
        /*0070*/ 	.byte	0x03, 0x1b
        /*0072*/ 	.short	0x00ff


	//----- nvinfo : EIATTR_MERCURY_ISA_VERSION
	.align		4
        /*0074*/ 	.byte	0x03, 0x5f
        /*0076*/ 	.short	0x0101


	//----- nvinfo : EIATTR_VRC_CTA_INIT_COUNT
	.align		4
        /*0078*/ 	.byte	0x02, 0x4a
	.zero		1
	.zero		1


	//----- nvinfo : EIATTR_EXIT_INSTR_OFFSETS
	.align		4
        /*007c*/ 	.byte	0x04, 0x1c
        /*007e*/ 	.short	(.L_21 - .L_20)


	//   ....[0]....
.L_20:
        /*0080*/ 	.word	0x00000f70


	//----- nvinfo : EIATTR_CBANK_PARAM_SIZE
	.align		4
.L_21:
        /*0084*/ 	.byte	0x03, 0x19
        /*0086*/ 	.short	0x0024


	//----- nvinfo : EIATTR_PARAM_CBANK
	.align		4
        /*0088*/ 	.byte	0x04, 0x0a
        /*008a*/ 	.short	(.L_23 - .L_22)
	.align		4
.L_22:
        /*008c*/ 	.word	index@(.nv.constant0._Z14tensorCoreGemmP6__halfS0_Pfiii)
        /*0090*/ 	.short	0x0380
        /*0092*/ 	.short	0x0024


	//----- nvinfo : EIATTR_SW_WAR
	.align		4
.L_23:
        /*0094*/ 	.byte	0x04, 0x36
        /*0096*/ 	.short	(.L_25 - .L_24)
.L_24:
        /*0098*/ 	.word	0x00000008
.L_25:


//--------------------- .nv.callgraph             --------------------------
	.section	.nv.callgraph,"",@"SHT_CUDA_CALLGRAPH"
	.align	4
	.sectionentsize	8
	.align		4
        /*0000*/ 	.word	0x00000000
	.align		4
        /*0004*/ 	.word	0xffffffff
	.align		4
        /*0008*/ 	.word	0x00000000
	.align		4
        /*000c*/ 	.word	0xfffffffe
	.align		4
        /*0010*/ 	.word	0x00000000
	.align		4
        /*0014*/ 	.word	0xfffffffd
	.align		4
        /*0018*/ 	.word	0x00000000
	.align		4
        /*001c*/ 	.word	0xfffffffc


//--------------------- .text._Z14tensorCoreGemmP6__halfS0_Pfiii --------------------------
	.section	.text._Z14tensorCoreGemmP6__halfS0_Pfiii,"ax",@progbits
	.align	128
        .global         _Z14tensorCoreGemmP6__halfS0_Pfiii
        .type           _Z14tensorCoreGemmP6__halfS0_Pfiii,@function
        .size           _Z14tensorCoreGemmP6__halfS0_Pfiii,(.L_x_5 - _Z14tensorCoreGemmP6__halfS0_Pfiii)
        .other          _Z14tensorCoreGemmP6__halfS0_Pfiii,@"STO_CUDA_ENTRY STV_DEFAULT"
_Z14tensorCoreGemmP6__halfS0_Pfiii:
.text._Z14tensorCoreGemmP6__halfS0_Pfiii:
[----:B------:R-:W-:Y:S01]  /*0000*/  LDC R1, c[0x0][0x37c] ;  /* 0x0000df00ff017b82 */ /* 0x000fe20000000800 */
[----:B------:R-:W0:Y:S07]  /*0010*/  LDCU UR22, c[0x0][0x3a0] ;  /* 0x00007400ff1677ac */ /* 0x000e2e0008000800 */
[----:B------:R-:W1:Y:S01]  /*0020*/  S2UR UR10, SR_CTAID.X ;  /* 0x00000000000a79c3 */ /* 0x000e620000002500 */
[----:B------:R-:W-:Y:S02]  /*0030*/  CS2R R10, SRZ ;  /* 0x00000000000a7805 */ /* 0x000fe4000001ff00 */
[----:B------:R-:W-:-:S02]  /*0040*/  CS2R R8, SRZ ;  /* 0x0000000000087805 */ /* 0x000fc4000001ff00 */
[----:B------:R-:W-:Y:S02]  /*0050*/  CS2R R6, SRZ ;  /* 0x0000000000067805 */ /* 0x000fe4000001ff00 */
[----:B------:R-:W-:Y:S01]  /*0060*/  CS2R R4, SRZ ;  /* 0x0000000000047805 */ /* 0x000fe2000001ff00 */
[----:B------:R-:W2:Y:S01]  /*0070*/  LDCU.64 UR14, c[0x0][0x358] ;  /* 0x00006b00ff0e77ac */ /* 0x000ea20008000a00 */
[----:B------:R-:W3:Y:S01]  /*0080*/  S2UR UR21, SR_CTAID.Y ;  /* 0x00000000001579c3 */ /* 0x000ee20000002600 */
[----:B0-----:R-:W-:Y:S02]  /*0090*/  UISETP.GE.AND UP0, UPT, UR22, 0x10, UPT ;  /* 0x000000101600788c */ /* 0x001fe4000bf06270 */
[----:B------:R-:W-:-:S04]  /*00a0*/  USHF.R.S32.HI UR4, URZ, 0x1f, UR22 ;  /* 0x0000001fff047899 */ /* 0x000fc80008011416 */
[----:B------:R-:W-:Y:S02]  /*00b0*/  ULEA.HI UR4, UR4, UR22, URZ, 0x4 ;  /* 0x0000001604047291 */ /* 0x000fe4000f8f20ff */
[----:B-1----:R-:W-:Y:S01]  /*00c0*/  USHF.L.U32 UR10, UR10, 0x3, URZ ;  /* 0x000000030a0a7899 */ /* 0x002fe200080006ff */
[----:B------:R-:W-:Y:S11]  /*00d0*/  BRA.U !UP0, `(.L_x_0) ;  /* 0x0000000d08447547 */ /* 0x000ff6000b800000 */
[----:B------:R-:W-:Y:S01]  /*00e0*/  USHF.R.S32.HI UR5, URZ, 0x1f, UR22 ;  /* 0x0000001fff057899 */ /* 0x000fe20008011416 */
[----:B------:R-:W-:Y:S01]  /*00f0*/  IMAD.MOV.U32 R11, RZ, RZ, RZ ;  /* 0x000000ffff0b7224 */ /* 0x000fe200078e00ff */
[----:B------:R-:W0:Y:S02]  /*0100*/  LDCU UR23, c[0x0][0x39c] ;  /* 0x00007380ff1777ac */ /* 0x000e240008000800 */
[----:B------:R-:W-:Y:S02]  /*0110*/  ULEA.HI UR6, UR5, UR22, URZ, 0x4 ;  /* 0x0000001605067291 */ /* 0x000fe4000f8f20ff */
[----:B------:R-:W-:Y:S02]  /*0120*/  USHF.R.S32.HI UR5, URZ, 0x4, UR4 ;  /* 0x00000004ff057899 */ /* 0x000fe40008011404 */
[----:B------:R-:W-:Y:S02]  /*0130*/  USHF.R.S32.HI UR6, URZ, 0x4, UR6 ;  /* 0x00000004ff067899 */ /* 0x000fe40008011406 */
[----:B------:R-:W-:-:S02]  /*0140*/  UIADD3 UR4, UPT, UPT, UR5, -0x1, URZ ;  /* 0xffffffff05047890 */ /* 0x000fc4000fffe0ff */
[----:B------:R-:W-:Y:S02]  /*0150*/  ULOP3.LUT UR13, UR6, 0x3, URZ, 0xc0, !UPT ;  /* 0x00000003060d7892 */ /* 0x000fe4000f8ec0ff */
[----:B------:R-:W-:Y:S02]  /*0160*/  UISETP.GE.U32.AND UP1, UPT, UR4, 0x3, UPT ;  /* 0x000000030400788c */ /* 0x000fe4000bf26070 */
[----:B------:R-:W-:Y:S01]  /*0170*/  UISETP.NE.AND UP0, UPT, UR13, URZ, UPT ;  /* 0x000000ff0d00728c */ /* 0x000fe2000bf05270 */
[----:B------:R-:W-:-:S06]  /*0180*/  UMOV UR4, URZ ;  /* 0x000000ff00047c82 */ /* 0x000fcc0008000000 */
[----:B0-----:R-:W-:Y:S05]  /*0190*/  BRA.U !UP1, `(.L_x_1) ;  /* 0x0000000909407547 */ /* 0x001fea000b800000 */
[----:B------:R-:W0:Y:S01]  /*01a0*/  S2R R23, SR_LANEID ;  /* 0x0000000000177919 */ /* 0x000e220000000000 */
[----:B------:R-:W-:Y:S01]  /*01b0*/  USHF.R.U32.HI UR4, URZ, 0x1, UR22 ;  /* 0x00000001ff047899 */ /* 0x000fe20008011616 */
[----:B------:R-:W-:Y:S01]  /*01c0*/  IMAD.MOV.U32 R3, RZ, RZ, RZ ;  /* 0x000000ffff037224 */ /* 0x000fe200078e00ff */
[----:B------:R-:W-:Y:S01]  /*01d0*/  USHF.R.U32.HI UR7, URZ, 0x1, UR23 ;  /* 0x00000001ff077899 */ /* 0x000fe20008011617 */
[----:B------:R-:W-:Y:S01]  /*01e0*/  CS2R R10, SRZ ;  /* 0x00000000000a7805 */ /* 0x000fe2000001ff00 */
[----:B---3--:R-:W-:Y:S01]  /*01f0*/  USHF.L.U32 UR6, UR21, 0x5, URZ ;  /* 0x0000000515067899 */ /* 0x008fe200080006ff */
[----:B------:R-:W-:Y:S02]  /*0200*/  CS2R R8, SRZ ;  /* 0x0000000000087805 */ /* 0x000fe4000001ff00 */
[----:B------:R-:W-:Y:S01]  /*0210*/  CS2R R6, SRZ ;  /* 0x0000000000067805 */ /* 0x000fe2000001ff00 */
[----:B------:R-:W1:Y:S01]  /*0220*/  LDCU.128 UR16, c[0x0][0x380] ;  /* 0x00007000ff1077ac */ /* 0x000e620008000c00 */
[----:B------:R-:W-:Y:S01]  /*0230*/  UMOV UR11, UR10 ;  /* 0x0000000a000b7c82 */ /* 0x000fe20008000000 */
[----:B0-----:R-:W-:-:S02]  /*0240*/  LOP3.LUT R2, R23, 0x3, RZ, 0xc0, !PT ;  /* 0x0000000317027812 */ /* 0x001fc400078ec0ff */
[----:B------:R-:W-:-:S05]  /*0250*/  SHF.R.U32.HI R23, RZ, 0x2, R23 ;  /* 0x00000002ff177819 */ /* 0x000fca0000011617 */
[C-C-:B------:R-:W-:Y:S01]  /*0260*/  IMAD.WIDE.U32 R4, R23.reuse, UR4, R2.reuse ;  /* 0x0000000417047c25 */ /* 0x140fe2000f8e0002 */
[----:B------:R-:W-:Y:S02]  /*0270*/  ULOP3.LUT UR4, UR5, 0x7fffffc, URZ, 0xc0, !UPT ;  /* 0x07fffffc05047892 */ /* 0x000fe4000f8ec0ff */
[----:B------:R-:W-:Y:S01]  /*0280*/  UIMAD UR5, UR6, UR22, 0x20 ;  /* 0x00000020060574a4 */ /* 0x000fe2000f8e0216 */
[----:B------:R-:W-:Y:S01]  /*0290*/  IMAD.WIDE.U32 R22, R23, UR7, R2 ;  /* 0x0000000717167c25 */ /* 0x000fe2000f8e0002 */
[C---:B------:R-:W-:Y:S01]  /*02a0*/  SHF.L.U64.HI R0, R4.reuse, 0x2, R5 ;  /* 0x0000000204007819 */ /* 0x040fe20000010205 */
[----:B------:R-:W-:Y:S02]  /*02b0*/  UIADD3 UR20, UPT, UPT, -UR4, URZ, URZ ;  /* 0x000000ff04147290 */ /* 0x000fe4000fffe1ff */
[----:B------:R-:W-:Y:S01]  /*02c0*/  IMAD.SHL.U32 R2, R4, 0x4, RZ ;  /* 0x0000000404027824 */ /* 0x000fe200078e00ff */
[----:B------:R-:W-:Y:S02]  /*02d0*/  SHF.L.U64.HI R3, R22, 0x2, R23 ;  /* 0x0000000216037819 */ /* 0x000fe40000010217 */
[----:B------:R-:W-:-:S02]  /*02e0*/  CS2R R4, SRZ ;  /* 0x0000000000047805 */ /* 0x000fc4000001ff00 */
[----:B-1----:R-:W-:-:S07]  /*02f0*/  SHF.L.U32 R22, R22, 0x2, RZ ;  /* 0x0000000216167819 */ /* 0x002fce00000006ff */
.L_x_2:
[----:B------:R-:W-:Y:S01]  /*0300*/  UIMAD.WIDE UR8, UR11, 0x2, UR18 ;  /* 0x000000020b0878a5 */ /* 0x000fe2000f8e0212 */
[----:B------:R-:W-:Y:S01]  /*0310*/  IMAD.U32 R15, RZ, RZ, UR23 ;  /* 0x00000017ff0f7e24 */ /* 0x000fe2000f8e00ff */
[----:B------:R-:W-:-:S04]  /*0320*/  UIADD3 UR6, UPT, UPT, UR5, -0x20, URZ ;  /* 0xffffffe005067890 */ /* 0x000fc8000fffe0ff */
[----:B------:R-:W-:-:S04]  /*0330*/  IADD3 R12, P0, PT, R22, UR8, RZ ;  /* 0x00000008160c7c10 */ /* 0x000fc8000ff1e0ff */
[----:B------:R-:W-:-:S03]  /*0340*/  IADD3.X R13, PT, PT, R3, UR9, RZ, P0, !PT ;  /* 0x00000009030d7c10 */ /* 0x000fc600087fe4ff */
[----:B------:R-:W-:Y:S02]  /*0350*/  IMAD.WIDE.U32 R14, R15, 0x10, R12 ;  /* 0x000000100f0e7825 */ /* 0x000fe400078e000c */
[----:B--2---:R-:W2:Y:S04]  /*0360*/  LDG.E R20, desc[UR14][R12.64] ;  /* 0x0000000e0c147981 */ /* 0x004ea8000c1e1900 */
[----:B------:R-:W3:Y:S01]  /*0370*/  LDG.E R21, desc[UR14][R14.64] ;  /* 0x0000000e0e157981 */ /* 0x000ee2000c1e1900 */
[----:B------:R-:W-:Y:S01]  /*0380*/  UIMAD.WIDE.U32 UR6, UR6, 0x2, UR16 ;  /* 0x00000002060678a5 */ /* 0x000fe2000f8e0010 */
[----:B------:R-:W-:Y:S01]  /*0390*/  MOV R27, UR22 ;  /* 0x00000016001b7c02 */ /* 0x000fe20008000f00 */
[----:B------:R-:W-:Y:S02]  /*03a0*/  IMAD.U32 R29, RZ, RZ, UR22 ;  /* 0x00000016ff1d7e24 */ /* 0x000fe4000f8e00ff */
[----:B------:R-:W-:-:S02]  /*03b0*/  IMAD.U32 R25, RZ, RZ, UR22 ;  /* 0x00000016ff197e24 */ /* 0x000fc4000f8e00ff */
[----:B------:R-:W-:-:S04]  /*03c0*/  IADD3 R18, P0, PT, R2, UR6, RZ ;  /* 0x0000000602127c10 */ /* 0x000fc8000ff1e0ff */
[----:B------:R-:W-:-:S03]  /*03d0*/  IADD3.X R19, PT, PT, R0, UR7, RZ, P0, !PT ;  /* 0x0000000700137c10 */ /* 0x000fc600087fe4ff */
[--C-:B------:R-:W-:Y:S02]  /*03e0*/  IMAD.WIDE.U32 R28, R29, 0x20, R18.reuse ;  /* 0x000000201d1c7825 */ /* 0x100fe400078e0012 */
[----:B------:R-:W4:Y:S02]  /*03f0*/  LDG.E R16, desc[UR14][R18.64] ;  /* 0x0000000e12107981 */ /* 0x000f24000c1e1900 */
[--C-:B------:R-:W-:Y:S02]  /*0400*/  IMAD.WIDE.U32 R26, R27, 0x30, R18.reuse ;  /* 0x000000301b1a7825 */ /* 0x100fe400078e0012 */
[----:B------:R-:W5:Y:S02]  /*0410*/  LDG.E R12, desc[UR14][R28.64] ;  /* 0x0000000e1c0c7981 */ /* 0x000f64000c1e1900 */
[----:B------:R-:W-:Y:S02]  /*0420*/  IMAD.WIDE.U32 R24, R25, 0x10, R18 ;  /* 0x0000001019187825 */ /* 0x000fe400078e0012 */
[----:B------:R-:W5:Y:S04]  /*0430*/  LDG.E R14, desc[UR14][R28.64+0x10] ;  /* 0x0000100e1c0e7981 */ /* 0x000f68000c1e1900 */
[----:B------:R-:W5:Y:S04]  /*0440*/  LDG.E R13, desc[UR14][R26.64] ;  /* 0x0000000e1a0d7981 */ /* 0x000f68000c1e1900 */
[----:B------:R-:W5:Y:S04]  /*0450*/  LDG.E R15, desc[UR14][R26.64+0x10] ;  /* 0x0000100e1a0f7981 */ /* 0x000f68000c1e1900 */
[----:B------:R-:W4:Y:S04]  /*0460*/  LDG.E R18, desc[UR14][R18.64+0x10] ;  /* 0x0000100e12127981 */ /* 0x000f28000c1e1900 */
[----:B------:R-:W4:Y:S04]  /*0470*/  LDG.E R17, desc[UR14][R24.64] ;  /* 0x0000000e18117981 */ /* 0x000f28000c1e1900 */
[----:B------:R0:W4:Y:S01]  /*0480*/  LDG.E R19, desc[UR14][R24.64+0x10] ;  /* 0x0000100e18137981 */ /* 0x000122000c1e1900 */
[----:B------:R-:W-:-:S04]  /*0490*/  USHF.L.U32 UR12, UR23, 0x4, URZ ;  /* 0x00000004170c7899 */ /* 0x000fc800080006ff */
[----:B------:R-:W-:Y:S01]  /*04a0*/  UIMAD.WIDE UR8, UR12, 0x2, UR8 ;  /* 0x000000020c0878a5 */ /* 0x000fe2000f8e0208 */
[----:B------:R-:W-:-:S05]  /*04b0*/  IMAD.U32 R23, RZ, RZ, UR23 ;  /* 0x00000017ff177e24 */ /* 0x000fca000f8e00ff */
[----:B0-----:R-:W-:-:S04]  /*04c0*/  IADD3 R24, P0, PT, R22, UR8, RZ ;  /* 0x0000000816187c10 */ /* 0x001fc8000ff1e0ff */
[----:B------:R-:W-:Y:S01]  /*04d0*/  IADD3.X R25, PT, PT, R3, UR9, RZ, P0, !PT ;  /* 0x0000000903197c10 */ /* 0x000fe200087fe4ff */
[----:B------:R-:W-:Y:S02]  /*04e0*/  UIADD3 UR6, UPT, UPT, UR5, -0x10, URZ ;  /* 0xfffffff005067890 */ /* 0x000fe4000fffe0ff */
[----:B------:R-:W-:Y:S02]  /*04f0*/  IMAD.WIDE.U32 R28, R23, 0x10, R24 ;  /* 0x00000010171c7825 */ /* 0x000fe400078e0018 */
[----:B------:R-:W-:Y:S01]  /*0500*/  UIMAD.WIDE.U32 UR6, UR6, 0x2, UR16 ;  /* 0x00000002060678a5 */ /* 0x000fe2000f8e0010 */
[----:B------:R-:W4:Y:S04]  /*0510*/  LDG.E R24, desc[UR14][R24.64] ;  /* 0x0000000e18187981 */ /* 0x000f28000c1e1900 */
[----:B------:R0:W4:Y:S01]  /*0520*/  LDG.E R23, desc[UR14][R28.64] ;  /* 0x0000000e1c177981 */ /* 0x000122000c1e1900 */
[----:B------:R-:W-:-:S04]  /*0530*/  IADD3 R26, P0, PT, R2, UR6, RZ ;  /* 0x00000006021a7c10 */ /* 0x000fc8000ff1e0ff */
[----:B------:R-:W-:Y:S01]  /*0540*/  IADD3.X R27, PT, PT, R0, UR7, RZ, P0, !PT ;  /* 0x00000007001b7c10 */ /* 0x000fe200087fe4ff */
[----:B--2---:R-:W-:Y:S04]  /*0550*/  MOVM.16.MT88 R20, R20 ;  /* 0x000000001414723a */ /* 0x004fe80000000000 */
[----:B---3--:R-:W5:Y:S02]  /*0560*/  MOVM.16.MT88 R21, R21 ;  /* 0x000000001515723a */ /* 0x008f640000000000 */
[----:B-----5:R-:W-:Y:S01]  /*0570*/  HMMA.16816.F32 R8, R12, R20, R8 ;  /* 0x000000140c08723c */ /* 0x020fe20000001808 */
[----:B------:R-:W-:Y:S02]  /*0580*/  IMAD.U32 R13, RZ, RZ, UR22 ;  /* 0x00000016ff0d7e24 */ /* 0x000fe4000f8e00ff */
[----:B------:R-:W-:-:S02]  /*0590*/  IMAD.U32 R15, RZ, RZ, UR22 ;  /* 0x00000016ff0f7e24 */ /* 0x000fc4000f8e00ff */
[----:B------:R-:W-:-:S04]  /*05a0*/  IMAD.WIDE.U32 R12, R13, 0x10, R26 ;  /* 0x000000100d0c7825 */ /* 0x000fc800078e001a */
[--C-:B------:R-:W-:Y:S01]  /*05b0*/  IMAD.WIDE.U32 R14, R15, 0x20, R26.reuse ;  /* 0x000000200f0e7825 */ /* 0x100fe200078e001a */
[----:B----4-:R-:W-:Y:S01]  /*05c0*/  HMMA.16816.F32 R4, R16, R20, R4 ;  /* 0x000000141004723c */ /* 0x010fe20000001804 */
[----:B------:R-:W-:Y:S01]  /*05d0*/  MOV R17, UR22 ;  /* 0x0000001600117c02 */ /* 0x000fe20008000f00 */
[----:B------:R-:W2:Y:S04]  /*05e0*/  LDG.E R19, desc[UR14][R12.64+0x10] ;  /* 0x0000100e0c137981 */ /* 0x000ea8000c1e1900 */
[----:B0-----:R-:W-:Y:S01]  /*05f0*/  IMAD.WIDE.U32 R28, R17, 0x30, R26 ;  /* 0x00000030111c7825 */ /* 0x001fe200078e001a */
[----:B------:R-:W2:Y:S04]  /*0600*/  LDG.E R16, desc[UR14][R26.64] ;  /* 0x0000000e1a107981 */ /* 0x000ea8000c1e1900 */
[----:B------:R-:W2:Y:S04]  /*0610*/  LDG.E R17, desc[UR14][R12.64] ;  /* 0x0000000e0c117981 */ /* 0x000ea8000c1e1900 */
[----:B------:R0:W2:Y:S04]  /*0620*/  LDG.E R18, desc[UR14][R26.64+0x10] ;  /* 0x0000100e1a127981 */ /* 0x0000a8000c1e1900 */
[----:B------:R-:W3:Y:S04]  /*0630*/  LDG.E R12, desc[UR14][R14.64] ;  /* 0x0000000e0e0c7981 */ /* 0x000ee8000c1e1900 */
[----:B------:R-:W3:Y:S04]  /*0640*/  LDG.E R13, desc[UR14][R28.64] ;  /* 0x0000000e1c0d7981 */ /* 0x000ee8000c1e1900 */
[----:B------:R-:W3:Y:S04]  /*0650*/  LDG.E R14, desc[UR14][R14.64+0x10] ;  /* 0x0000100e0e0e7981 */ /* 0x000ee8000c1e1900 */
[----:B------:R1:W3:Y:S01]  /*0660*/  LDG.E R15, desc[UR14][R28.64+0x10] ;  /* 0x0000100e1c0f7981 */ /* 0x0002e2000c1e1900 */
[----:B------:R-:W-:-:S03]  /*0670*/  UIMAD.WIDE UR8, UR12, 0x2, UR8 ;  /* 0x000000020c0878a5 */ /* 0x000fc6000f8e0208 */
[----:B------:R4:W-:Y:S03]  /*0680*/  MOVM.16.MT88 R20, R24 ;  /* 0x000000001814723a */ /* 0x0009e60000000000 */
[----:B0-----:R-:W-:Y:S01]  /*0690*/  IADD3 R26, P0, PT, R22, UR8, RZ ;  /* 0x00000008161a7c10 */ /* 0x001fe2000ff1e0ff */
[----:B------:R-:W2:Y:S01]  /*06a0*/  MOVM.16.MT88 R21, R23 ;  /* 0x000000001715723a */ /* 0x000ea20000000000 */
[----:B------:R-:W-:Y:S02]  /*06b0*/  IMAD.U32 R25, RZ, RZ, UR23 ;  /* 0x00000017ff197e24 */ /* 0x000fe4000f8e00ff */
[----:B------:R-:W-:-:S03]  /*06c0*/  IADD3.X R27, PT, PT, R3, UR9, RZ, P0, !PT ;  /* 0x00000009031b7c10 */ /* 0x000fc600087fe4ff */
[----:B----4-:R-:W-:Y:S01]  /*06d0*/  IMAD.WIDE.U32 R24, R25, 0x10, R26 ;  /* 0x0000001019187825 */ /* 0x010fe200078e001a */
[----:B------:R-:W-:Y:S01]  /*06e0*/  UIMAD.WIDE.U32 UR6, UR5, 0x2, UR16 ;  /* 0x00000002050678a5 */ /* 0x000fe2000f8e0010 */
[----:B------:R-:W4:Y:S04]  /*06f0*/  LDG.E R26, desc[UR14][R26.64] ;  /* 0x0000000e1a1a7981 */ /* 0x000f28000c1e1900 */
[----:B------:R-:W5:Y:S01]  /*0700*/  LDG.E R25, desc[UR14][R24.64] ;  /* 0x0000000e18197981 */ /* 0x000f62000c1e1900 */
[----:B-1----:R-:W-:-:S04]  /*0710*/  IADD3 R28, P0, PT, R2, UR6, RZ ;  /* 0x00000006021c7c10 */ /* 0x002fc8000ff1e0ff */
[----:B------:R-:W-:Y:S01]  /*0720*/  IADD3.X R29, PT, PT, R0, UR7, RZ, P0, !PT ;  /* 0x00000007001d7c10 */ /* 0x000fe200087fe4ff */
[-C--:B--2---:R-:W-:Y:S04]  /*0730*/  HMMA.16816.F32 R4, R16, R20.reuse, R4 ;  /* 0x000000141004723c */ /* 0x084fe80000001804 */
[----:B------:R-:W2:Y:S04]  /*0740*/  LDG.E R16, desc[UR14][R28.64] ;  /* 0x0000000e1c107981 */ /* 0x000ea8000c1e1900 */
[----:B------:R0:W2:Y:S01]  /*0750*/  LDG.E R18, desc[UR14][R28.64+0x10] ;  /* 0x0000100e1c127981 */ /* 0x0000a2000c1e1900 */
[----:B---3--:R-:W-:Y:S01]  /*0760*/  HMMA.16816.F32 R8, R12, R20, R8 ;  /* 0x000000140c08723c */ /* 0x008fe20000001808 */
[----:B------:R-:W-:Y:S01]  /*0770*/  IMAD.U32 R13, RZ, RZ, UR22 ;  /* 0x00000016ff0d7e24 */ /* 0x000fe2000f8e00ff */
[----:B------:R-:W-:Y:S01]  /*0780*/  MOV R15, UR22 ;  /* 0x00000016000f7c02 */ /* 0x000fe20008000f00 */
[----:B------:R-:W-:-:S02]  /*0790*/  IMAD.U32 R21, RZ, RZ, UR22 ;  /* 0x00000016ff157e24 */ /* 0x000fc4000f8e00ff */
[----:B------:R-:W-:-:S04]  /*07a0*/  IMAD.WIDE.U32 R12, R13, 0x10, R28 ;  /* 0x000000100d0c7825 */ /* 0x000fc800078e001c */
[--C-:B------:R-:W-:Y:S01]  /*07b0*/  IMAD.WIDE.U32 R14, R15, 0x20, R28.reuse ;  /* 0x000000200f0e7825 */ /* 0x100fe200078e001c */
[----:B------:R-:W2:Y:S03]  /*07c0*/  LDG.E R17, desc[UR14][R12.64] ;  /* 0x0000000e0c117981 */ /* 0x000ea6000c1e1900 */
[----:B------:R-:W-:Y:S01]  /*07d0*/  IMAD.WIDE.U32 R20, R21, 0x30, R28 ;  /* 0x0000003015147825 */ /* 0x000fe200078e001c */
[----:B------:R-:W2:Y:S04]  /*07e0*/  LDG.E R19, desc[UR14][R12.64+0x10] ;  /* 0x0000100e0c137981 */ /* 0x000ea8000c1e1900 */
[----:B------:R-:W3:Y:S04]  /*07f0*/  LDG.E R12, desc[UR14][R14.64] ;  /* 0x0000000e0e0c7981 */ /* 0x000ee8000c1e1900 */
[----:B------:R-:W3:Y:S04]  /*0800*/  LDG.E R13, desc[UR14][R20.64] ;  /* 0x0000000e140d7981 */ /* 0x000ee8000c1e1900 */
[----:B------:R-:W3:Y:S04]  /*0810*/  LDG.E R14, desc[UR14][R14.64+0x10] ;  /* 0x0000100e0e0e7981 */ /* 0x000ee8000c1e1900 */
[----:B------:R4:W3:Y:S01]  /*0820*/  LDG.E R15, desc[UR14][R20.64+0x10] ;  /* 0x0000100e140f7981 */ /* 0x0008e2000c1e1900 */
[----:B------:R-:W-:Y:S01]  /*0830*/  UIMAD.WIDE UR8, UR12, 0x2, UR8 ;  /* 0x000000020c0878a5 */ /* 0x000fe2000f8e0208 */
[----:B0-----:R-:W-:-:S05]  /*0840*/  IMAD.U32 R29, RZ, RZ, UR23 ;  /* 0x00000017ff1d7e24 */ /* 0x001fca000f8e00ff */
[----:B------:R-:W-:Y:S01]  /*0850*/  IADD3 R24, P0, PT, R22, UR8, RZ ;  /* 0x0000000816187c10 */ /* 0x000fe2000ff1e0ff */
[----:B----4-:R-:W-:Y:S04]  /*0860*/  MOVM.16.MT88 R20, R26 ;  /* 0x000000001a14723a */ /* 0x010fe80000000000 */
[----:B-----5:R0:W2:Y:S01]  /*0870*/  MOVM.16.MT88 R21, R25 ;  /* 0x000000001915723a */ /* 0x0200a20000000000 */
[----:B------:R-:W-:Y:S01]  /*0880*/  UIADD3 UR6, UPT, UPT, UR5, 0x10, URZ ;  /* 0x0000001005067890 */ /* 0x000fe2000fffe0ff */
[----:B0-----:R-:W-:-:S03]  /*0890*/  IADD3.X R25, PT, PT, R3, UR9, RZ, P0, !PT ;  /* 0x0000000903197c10 */ /* 0x001fc600087fe4ff */
[----:B------:R-:W-:Y:S01]  /*08a0*/  IMAD.WIDE.U32 R28, R29, 0x10, R24 ;  /* 0x000000101d1c7825 */ /* 0x000fe200078e0018 */
[----:B------:R-:W-:Y:S01]  /*08b0*/  UIMAD.WIDE.U32 UR6, UR6, 0x2, UR16 ;  /* 0x00000002060678a5 */ /* 0x000fe2000f8e0010 */
[----:B------:R-:W4:Y:S04]  /*08c0*/  LDG.E R24, desc[UR14][R24.64] ;  /* 0x0000000e18187981 */ /* 0x000f28000c1e1900 */
[----:B------:R0:W5:Y:S01]  /*08d0*/  LDG.E R23, desc[UR14][R28.64] ;  /* 0x0000000e1c177981 */ /* 0x000162000c1e1900 */
[----:B------:R-:W-:-:S04]  /*08e0*/  IADD3 R26, P0, PT, R2, UR6, RZ ;  /* 0x00000006021a7c10 */ /* 0x000fc8000ff1e0ff */
[----:B------:R-:W-:Y:S01]  /*08f0*/  IADD3.X R27, PT, PT, R0, UR7, RZ, P0, !PT ;  /* 0x00000007001b7c10 */ /* 0x000fe200087fe4ff */
[----:B--2---:R-:W-:Y:S01]  /*0900*/  HMMA.16816.F32 R4, R16, R20, R4 ;  /* 0x000000141004723c */ /* 0x004fe20000001804 */
[----:B------:R-:W-:-:S03]  /*0910*/  IMAD.U32 R17, RZ, RZ, UR22 ;  /* 0x00000016ff117e24 */ /* 0x000fc6000f8e00ff */
[----:B------:R-:W2:Y:S01]  /*0920*/  LDG.E R16, desc[UR14][R26.64] ;  /* 0x0000000e1a107981 */ /* 0x000ea2000c1e1900 */
[----:B0-----:R-:W-:-:S03]  /*0930*/  IMAD.WIDE.U32 R28, R17, 0x30, R26 ;  /* 0x00000030111c7825 */ /* 0x001fc600078e001a */
[----:B------:R-:W2:Y:S01]  /*0940*/  LDG.E R18, desc[UR14][R26.64+0x10] ;  /* 0x0000100e1a127981 */ /* 0x000ea2000c1e1900 */
[----:B---3--:R-:W-:Y:S01]  /*0950*/  HMMA.16816.F32 R8, R12, R20, R8 ;  /* 0x000000140c08723c */ /* 0x008fe20000001808 */
[----:B------:R-:W-:Y:S01]  /*0960*/  MOV R13, UR22 ;  /* 0x00000016000d7c02 */ /* 0x000fe20008000f00 */
[----:B------:R-:W-:-:S04]  /*0970*/  IMAD.U32 R15, RZ, RZ, UR22 ;  /* 0x00000016ff0f7e24 */ /* 0x000fc8000f8e00ff */
[----:B------:R-:W-:-:S04]  /*0980*/  IMAD.WIDE.U32 R12, R13, 0x10, R26 ;  /* 0x000000100d0c7825 */ /* 0x000fc800078e001a */
[----:B------:R-:W-:Y:S01]  /*0990*/  IMAD.WIDE.U32 R14, R15, 0x20, R26 ;  /* 0x000000200f0e7825 */ /* 0x000fe200078e001a */
[----:B------:R-:W2:Y:S04]  /*09a0*/  LDG.E R17, desc[UR14][R12.64] ;  /* 0x0000000e0c117981 */ /* 0x000ea8000c1e1900 */
[----:B------:R-:W2:Y:S04]  /*09b0*/  LDG.E R19, desc[UR14][R12.64+0x10] ;  /* 0x0000100e0c137981 */ /* 0x000ea8000c1e1900 */
[----:B------:R-:W3:Y:S04]  /*09c0*/  LDG.E R12, desc[UR14][R14.64] ;  /* 0x0000000e0e0c7981 */ /* 0x000ee8000c1e1900 */
[----:B------:R-:W3:Y:S04]  /*09d0*/  LDG.E R13, desc[UR14][R28.64] ;  /* 0x0000000e1c0d7981 */ /* 0x000ee8000c1e1900 */
[----:B------:R-:W3:Y:S04]  /*09e0*/  LDG.E R14, desc[UR14][R14.64+0x10] ;  /* 0x0000100e0e0e7981 */ /* 0x000ee8000c1e1900 */
[----:B------:R-:W3:Y:S04]  /*09f0*/  LDG.E R15, desc[UR14][R28.64+0x10] ;  /* 0x0000100e1c0f7981 */ /* 0x000ee8000c1e1900 */
[----:B----4-:R-:W-:Y:S04]  /*0a00*/  MOVM.16.MT88 R20, R24 ;  /* 0x000000001814723a */ /* 0x010fe80000000000 */
[----:B-----5:R-:W2:Y:S01]  /*0a10*/  MOVM.16.MT88 R21, R23 ;  /* 0x000000001715723a */ /* 0x020ea20000000000 */
[----:B------:R-:W-:-:S04]  /*0a20*/  UIADD3 UR20, UPT, UPT, UR20, 0x4, URZ ;  /* 0x0000000414147890 */ /* 0x000fc8000fffe0ff */
[----:B------:R-:W-:Y:S02]  /*0a30*/  UISETP.NE.AND UP1, UPT, UR20, URZ, UPT ;  /* 0x000000ff1400728c */ /* 0x000fe4000bf25270 */
[----:B------:R-:W-:Y:S02]  /*0a40*/  UIADD3 UR5, UPT, UPT, UR5, 0x40, URZ ;  /* 0x0000004005057890 */ /* 0x000fe4000fffe0ff */
[----:B------:R-:W-:Y:S01]  /*0a50*/  ULEA UR11, UR23, UR11, 0x6 ;  /* 0x0000000b170b7291 */ /* 0x000fe2000f8e30ff */
[-C--:B--2---:R-:W-:Y:S08]  /*0a60*/  HMMA.16816.F32 R4, R16, R20.reuse, R4 ;  /* 0x000000141004723c */ /* 0x084ff00000001804 */
[----:B---3--:R-:W-:Y:S01]  /*0a70*/  HMMA.16816.F32 R8, R12, R20, R8 ;  /* 0x000000140c08723c */ /* 0x008fe20000001808 */
[----:B------:R-:W-:-:S04]  /*0a80*/  NOP ;  /* 0x0000000000007918 */ /* 0x000fc80000000000 */
[----:B------:R-:W-:-:S15]  /*0a90*/  BRA.U UP1, `(.L_x_2) ;  /* 0xfffffff901187547 */ /* 0x000fde000b83ffff */
.L_x_1:
[----:B------:R-:W-:Y:S05]  /*0aa0*/  BRA.U !UP0, `(.L_x_0) ;  /* 0x0000000108d07547 */ /* 0x000fea000b800000 */
[----:B------:R-:W0:Y:S01]  /*0ab0*/  S2R R0, SR_LANEID ;  /* 0x0000000000007919 */ /* 0x000e220000000000 */
[----:B------:R-:W-:Y:S01]  /*0ac0*/  USHF.R.U32.HI UR8, URZ, 0x1, UR22 ;  /* 0x00000001ff087899 */ /* 0x000fe20008011616 */
[----:B------:R-:W-:Y:S01]  /*0ad0*/  MOV R23, RZ ;  /* 0x000000ff00177202 */ /* 0x000fe20000000f00 */
[----:B------:R-:W-:Y:S02]  /*0ae0*/  USHF.R.U32.HI UR9, URZ, 0x1, UR23 ;  /* 0x00000001ff097899 */ /* 0x000fe40008011617 */
[----:B---3--:R-:W-:Y:S02]  /*0af0*/  UIMAD UR6, UR21, UR22, URZ ;  /* 0x00000016150672a4 */ /* 0x008fe4000f8e02ff */
[----:B------:R-:W-:Y:S02]  /*0b00*/  UIMAD UR5, UR4, UR23, URZ ;  /* 0x00000017040572a4 */ /* 0x000fe4000f8e02ff */
[----:B------:R-:W-:Y:S02]  /*0b10*/  ULEA UR4, UR6, UR4, 0x1 ;  /* 0x0000000406047291 */ /* 0x000fe4000f8e08ff */
[----:B------:R-:W-:Y:S01]  /*0b20*/  UIADD3 UR7, UPT, UPT, -UR13, URZ, URZ ;  /* 0x000000ff0d077290 */ /* 0x000fe2000fffe1ff */
[----:B------:R-:W1:Y:S01]  /*0b30*/  LDCU.128 UR16, c[0x0][0x380] ;  /* 0x00007000ff1077ac */ /* 0x000e620008000c00 */
[----:B------:R-:W-:-:S02]  /*0b40*/  ULEA UR5, UR5, UR10, 0x4 ;  /* 0x0000000a05057291 */ /* 0x000fc4000f8e20ff */
[----:B------:R-:W-:Y:S01]  /*0b50*/  USHF.L.U32 UR4, UR4, 0x4, URZ ;  /* 0x0000000404047899 */ /* 0x000fe200080006ff */
[----:B0-----:R-:W-:Y:S02]  /*0b60*/  LOP3.LUT R22, R0, 0x3, RZ, 0xc0, !PT ;  /* 0x0000000300167812 */ /* 0x001fe400078ec0ff */
[----:B------:R-:W-:-:S05]  /*0b70*/  SHF.R.U32.HI R3, RZ, 0x2, R0 ;  /* 0x00000002ff037819 */ /* 0x000fca0000011600 */
[----:B------:R-:W-:-:S04]  /*0b80*/  IMAD.WIDE.U32 R20, R3, UR8, R22 ;  /* 0x0000000803147c25 */ /* 0x000fc8000f8e0016 */
[----:B------:R-:W-:Y:S01]  /*0b90*/  IMAD.WIDE.U32 R22, R3, UR9, R22 ;  /* 0x0000000903167c25 */ /* 0x000fe2000f8e0016 */
[----:B------:R-:W-:-:S04]  /*0ba0*/  SHF.L.U64.HI R0, R20, 0x2, R21 ;  /* 0x0000000214007819 */ /* 0x000fc80000010215 */
[----:B-1----:R-:W-:-:S07]  /*0bb0*/  SHF.L.U64.HI R2, R22, 0x2, R23 ;  /* 0x0000000216027819 */ /* 0x002fce0000010217 */
.L_x_3:
[----:B------:R-:W-:Y:S01]  /*0bc0*/  UIMAD.WIDE UR8, UR5, 0x2, UR18 ;  /* 0x00000002050878a5 */ /* 0x000fe2000f8e0212 */
[----:B------:R-:W-:-:S05]  /*0bd0*/  IMAD.U32 R29, RZ, RZ, UR23 ;  /* 0x00000017ff1d7e24 */ /* 0x000fca000f8e00ff */
[----:B------:R-:W-:-:S04]  /*0be0*/  LEA R18, P0, R22, UR8, 0x2 ;  /* 0x0000000816127c11 */ /* 0x000fc8000f8010ff */
[----:B------:R-:W-:Y:S01]  /*0bf0*/  IADD3.X R19, PT, PT, R2, UR9, RZ, P0, !PT ;  /* 0x0000000902137c10 */ /* 0x000fe200087fe4ff */
[----:B------:R-:W-:Y:S02]  /*0c00*/  UIMAD.WIDE.U32 UR8, UR4, 0x2, UR16 ;  /* 0x00000002040878a5 */ /* 0x000fe4000f8e0010 */
[----:B------:R-:W-:Y:S02]  /*0c10*/  IMAD.WIDE.U32 R28, R29, 0x10, R18 ;  /* 0x000000101d1c7825 */ /* 0x000fe400078e0012 */
[----:B--2---:R-:W2:Y:S04]  /*0c20*/  LDG.E R3, desc[UR14][R18.64] ;  /* 0x0000000e12037981 */ /* 0x004ea8000c1e1900 */
[----:B------:R-:W3:Y:S01]  /*0c30*/  LDG.E R28, desc[UR14][R28.64] ;  /* 0x0000000e1c1c7981 */ /* 0x000ee2000c1e1900 */
[----:B------:R-:W-:Y:S01]  /*0c40*/  LEA R24, P0, R20, UR8, 0x2 ;  /* 0x0000000814187c11 */ /* 0x000fe2000f8010ff */
[----:B------:R-:W-:Y:S01]  /*0c50*/  IMAD.U32 R17, RZ, RZ, UR22 ;  /* 0x00000016ff117e24 */ /* 0x000fe2000f8e00ff */
[----:B------:R-:W-:Y:S01]  /*0c60*/  MOV R27, UR22 ;  /* 0x00000016001b7c02 */ /* 0x000fe20008000f00 */
[----:B------:R-:W-:Y:S01]  /*0c70*/  IMAD.U32 R13, RZ, RZ, UR22 ;  /* 0x00000016ff0d7e24 */ /* 0x000fe2000f8e00ff */
[----:B------:R-:W-:-:S03]  /*0c80*/  IADD3.X R25, PT, PT, R0, UR9, RZ, P0, !PT ;  /* 0x0000000900197c10 */ /* 0x000fc600087fe4ff */
[--C-:B------:R-:W-:Y:S02]  /*0c90*/  IMAD.WIDE.U32 R16, R17, 0x10, R24.reuse ;  /* 0x0000001011107825 */ /* 0x100fe400078e0018 */
[----:B------:R-:W4:Y:S02]  /*0ca0*/  LDG.E R12, desc[UR14][R24.64] ;  /* 0x0000000e180c7981 */ /* 0x000f24000c1e1900 */
[--C-:B------:R-:W-:Y:S02]  /*0cb0*/  IMAD.WIDE.U32 R26, R27, 0x20, R24.reuse ;  /* 0x000000201b1a7825 */ /* 0x100fe400078e0018 */
[----:B------:R0:W4:Y:S04]  /*0cc0*/  LDG.E R14, desc[UR14][R24.64+0x10] ;  /* 0x0000100e180e7981 */ /* 0x000128000c1e1900 */
[----:B------:R-:W4:Y:S04]  /*0cd0*/  LDG.E R15, desc[UR14][R16.64+0x10] ;  /* 0x0000100e100f7981 */ /* 0x000f28000c1e1900 */
[----:B------:R-:W5:Y:S01]  /*0ce0*/  LDG.E R18, desc[UR14][R26.64+0x10] ;  /* 0x0000100e1a127981 */ /* 0x000f62000c1e1900 */
[----:B0-----:R-:W-:-:S03]  /*0cf0*/  IMAD.WIDE.U32 R24, R13, 0x30, R24 ;  /* 0x000000300d187825 */ /* 0x001fc600078e0018 */
[----:B------:R-:W4:Y:S04]  /*0d00*/  LDG.E R13, desc[UR14][R16.64] ;  /* 0x0000000e100d7981 */ /* 0x000f28000c1e1900 */
[----:B------:R-:W5:Y:S04]  /*0d10*/  LDG.E R19, desc[UR14][R24.64+0x10] ;  /* 0x0000100e18137981 */ /* 0x000f68000c1e1900 */
[----:B------:R2:W5:Y:S04]  /*0d20*/  LDG.E R16, desc[UR14][R26.64] ;  /* 0x0000000e1a107981 */ /* 0x000568000c1e1900 */
[----:B------:R-:W5:Y:S01]  /*0d30*/  LDG.E R17, desc[UR14][R24.64] ;  /* 0x0000000e18117981 */ /* 0x000f62000c1e1900 */
[----:B------:R-:W-:-:S04]  /*0d40*/  UIADD3 UR7, UPT, UPT, UR7, 0x1, URZ ;  /* 0x0000000107077890 */ /* 0x000fc8000fffe0ff */
[----:B------:R-:W-:Y:S02]  /*0d50*/  UISETP.NE.AND UP0, UPT, UR7, URZ, UPT ;  /* 0x000000ff0700728c */ /* 0x000fe4000bf05270 */
[----:B------:R-:W-:Y:S02]  /*0d60*/  USHF.L.U32 UR6, UR23, 0x4, URZ ;  /* 0x0000000417067899 */ /* 0x000fe400080006ff */
[----:B------:R-:W-:Y:S02]  /*0d70*/  UIADD3 UR4, UPT, UPT, UR4, 0x10, URZ ;  /* 0x0000001004047890 */ /* 0x000fe4000fffe0ff */
[----:B------:R-:W-:Y:S01]  /*0d80*/  UIADD3 UR5, UPT, UPT, UR6, UR5, URZ ;  /* 0x0000000506057290 */ /* 0x000fe2000fffe0ff */
[----:B--2---:R-:W-:Y:S04]  /*0d90*/  MOVM.16.MT88 R26, R3 ;  /* 0x00000000031a723a */ /* 0x004fe80000000000 */
[----:B---3--:R-:W4:Y:S02]  /*0da0*/  MOVM.16.MT88 R27, R28 ;  /* 0x000000001c1b723a */ /* 0x008f240000000000 */
[-C--:B----4-:R-:W-:Y:S08]  /*0db0*/  HMMA.16816.F32 R4, R12, R26.reuse, R4 ;  /* 0x0000001a0c04723c */ /* 0x090ff00000001804 */
[----:B-----5:R-:W-:Y:S01]  /*0dc0*/  HMMA.16816.F32 R8, R16, R26, R8 ;  /* 0x0000001a1008723c */ /* 0x020fe20000001808 */
[----:B------:R-:W-:-:S04]  /*0dd0*/  NOP ;  /* 0x0000000000007918 */ /* 0x000fc80000000000 */
[----:B------:R-:W-:-:S15]  /*0de0*/  BRA.U UP0, `(.L_x_3) ;  /* 0xfffffffd00747547 */ /* 0x000fde000b83ffff */
.L_x_0:
[----:B------:R-:W0:Y:S01]  /*0df0*/  S2R R12, SR_LANEID ;  /* 0x00000000000c7919 */ /* 0x000e220000000000 */
[----:B------:R-:W3:Y:S08]  /*0e00*/  LDC R0, c[0x0][0x39c] ;  /* 0x0000e700ff007b82 */ /* 0x000ef00000000800 */
[----:B------:R-:W1:Y:S01]  /*0e10*/  LDC.64 R2, c[0x0][0x390] ;  /* 0x0000e400ff027b82 */ /* 0x000e620000000a00 */
[----:B---3--:R-:W-:Y:S01]  /*0e20*/  IMAD R13, R0, UR21, RZ ;  /* 0x00000015000d7c24 */ /* 0x008fe2000f8e02ff */
[----:B------:R-:W-:-:S04]  /*0e30*/  SHF.R.U32.HI R18, RZ, 0x1, R0 ;  /* 0x00000001ff127819 */ /* 0x000fc80000011600 */
[----:B------:R-:W-:Y:S01]  /*0e40*/  LEA R15, R13, UR10, 0x5 ;  /* 0x0000000a0d0f7c11 */ /* 0x000fe2000f8e28ff */
[----:B------:R-:W-:Y:S01]  /*0e50*/  IMAD.MOV.U32 R13, RZ, RZ, RZ ;  /* 0x000000ffff0d7224 */ /* 0x000fe200078e00ff */
[----:B0-----:R-:W-:Y:S02]  /*0e60*/  SHF.R.U32.HI R19, RZ, 0x2, R12 ;  /* 0x00000002ff137819 */ /* 0x001fe4000001160c */
[----:B------:R-:W-:Y:S01]  /*0e70*/  LOP3.LUT R12, R12, 0x3, RZ, 0xc0, !PT ;  /* 0x000000030c0c7812 */ /* 0x000fe200078ec0ff */
[----:B-1----:R-:W-:-:S04]  /*0e80*/  IMAD.WIDE R2, R15, 0x4, R2 ;  /* 0x000000040f027825 */ /* 0x002fc800078e0202 */
[----:B------:R-:W-:-:S04]  /*0e90*/  IMAD.WIDE.U32 R18, R19, R18, R12 ;  /* 0x0000001213127225 */ /* 0x000fc800078e000c */
[----:B------:R-:W-:Y:S01]  /*0ea0*/  IMAD.WIDE.U32 R12, R0, 0x40, RZ ;  /* 0x00000040000c7825 */ /* 0x000fe200078e00ff */
[----:B------:R-:W-:-:S04]  /*0eb0*/  LEA R16, P0, R18, R2, 0x3 ;  /* 0x0000000212107211 */ /* 0x000fc800078018ff */
[----:B------:R-:W-:Y:S01]  /*0ec0*/  LEA.HI.X R17, R18, R3, R19, 0x3, P0 ;  /* 0x0000000312117211 */ /* 0x000fe200000f1c13 */
[----:B------:R-:W-:Y:S01]  /*0ed0*/  IMAD.WIDE.U32 R14, R0, 0x20, R12 ;  /* 0x00000020000e7825 */ /* 0x000fe200078e000c */
[----:B------:R-:W-:-:S03]  /*0ee0*/  IADD3 R12, P0, PT, R12, R16, RZ ;  /* 0x000000100c0c7210 */ /* 0x000fc60007f1e0ff */
[----:B------:R-:W-:Y:S01]  /*0ef0*/  IMAD.WIDE.U32 R2, R0, 0x20, R16 ;  /* 0x0000002000027825 */ /* 0x000fe200078e0010 */
[----:B------:R-:W-:Y:S01]  /*0f00*/  IADD3 R14, P1, PT, R14, R16, RZ ;  /* 0x000000100e0e7210 */ /* 0x000fe20007f3e0ff */
[----:B--2---:R-:W-:Y:S01]  /*0f10*/  STG.E.64 desc[UR14][R16.64], R4 ;  /* 0x0000000410007986 */ /* 0x004fe2000c101b0e */
[----:B------:R-:W-:-:S03]  /*0f20*/  IADD3.X R13, PT, PT, R13, R17, RZ, P0, !PT ;  /* 0x000000110d0d7210 */ /* 0x000fc600007fe4ff */
[----:B------:R-:W-:Y:S01]  /*0f30*/  IMAD.X R15, R15, 0x1, R17, P1 ;  /* 0x000000010f0f7824 */ /* 0x000fe200008e0611 */
[----:B------:R-:W-:Y:S04]  /*0f40*/  STG.E.64 desc[UR14][R2.64], R6 ;  /* 0x0000000602007986 */ /* 0x000fe8000c101b0e */
[----:B------:R-:W-:Y:S04]  /*0f50*/  STG.E.64 desc[UR14][R12.64], R8 ;  /* 0x000000080c007986 */ /* 0x000fe8000c101b0e */
[----:B------:R-:W-:Y:S01]  /*0f60*/  STG.E.64 desc[UR14][R14.64], R10 ;  /* 0x0000000a0e007986 */ /* 0x000fe2000c101b0e */
[----:B------:R-:W-:Y:S05]  /*0f70*/  EXIT ;  /* 0x000000000000794d */ /* 0x000fea0003800000 */
.L_x_4:
[----:B------:R-:W-:-:S00]  /*0f80*/  BRA `(.L_x_4) ;  /* 0xfffffffc00fc7947 */ /* 0x000fc0000383ffff */
[----:B------:R-:W-:-:S00]  /*0f90*/  NOP ;  /* 0x0000000000007918 */ /* 0x000fc00000000000 */
        /* <DEDUP_REMOVED lines=14> */
.L_x_5:


//--------------------- .nv.shared.reserved.0     --------------------------
	.section	.nv.shared.reserved.0,"aw",@nobits
	.weak		__nv_reservedSMEM_offset_0_alias
	.size		__nv_reservedSMEM_offset_0_alias, 0, 64
	.other		__nv_reservedSMEM_offset_0_alias,@"STO_CUDA_RESERVED_SHARED STV_DEFAULT"
__nv_reservedSMEM_offset_0_alias:
	.zero		0
	.zero		64


//--------------------- .nv.constant0._Z14tensorCoreGemmP6__halfS0_Pfiii --------------------------
	.section	.nv.constant0._Z14tensorCoreGemmP6__halfS0_Pfiii,"a",@progbits
	.sectionflags	@""
	.align	4
.nv.constant0._Z14tensorCoreGemmP6__halfS0_Pfiii:
	.zero		932


//--------------------- SYMBOLS --------------------------

	.type		.nv.reservedSmem.offset0,@object
	.size		.nv.reservedSmem.offset0,0x4
